//
// Generated by NVIDIA NVVM Compiler
//
// Compiler Build ID: CL-36424714
// Cuda compilation tools, release 13.0, V13.0.88
// Based on NVVM 20.0.0
//

.version 9.0
.target sm_100
.address_size 64

	// .globl	_Z10reduce_sumPfS_
// _ZZ10reduce_sumPfS_E11shared_data has been demoted

.visible .entry _Z10reduce_sumPfS_(
	.param .u64 .ptr .align 1 _Z10reduce_sumPfS__param_0,
	.param .u64 .ptr .align 1 _Z10reduce_sumPfS__param_1
)
{
	.reg .pred 	%p<2>;
	.reg .b32 	%r<5>;
	.reg .b32 	%f<15>;
	.reg .b64 	%rd<7>;
	// demoted variable
	.shared .align 4 .b8 _ZZ10reduce_sumPfS_E11shared_data[64];
	ld.param.u64 	%rd2, [_Z10reduce_sumPfS__param_0];
	ld.param.u64 	%rd1, [_Z10reduce_sumPfS__param_1];
	cvta.to.global.u64 	%rd3, %rd2;
	mov.u32 	%r1, %tid.x;
	mul.wide.u32 	%rd4, %r1, 4;
	add.s64 	%rd5, %rd3, %rd4;
	ld.global.f32 	%f1, [%rd5];
	shl.b32 	%r2, %r1, 2;
	mov.u32 	%r3, _ZZ10reduce_sumPfS_E11shared_data;
	add.s32 	%r4, %r3, %r2;
	st.shared.f32 	[%r4], %f1;
	bar.sync 	0;
	ld.shared.f32 	%f2, [%r4];
	ld.shared.f32 	%f3, [%r4+32];
	add.f32 	%f4, %f2, %f3;
	st.shared.f32 	[%r4], %f4;
	bar.sync 	0;
	ld.shared.f32 	%f5, [%r4];
	ld.shared.f32 	%f6, [%r4+16];
	add.f32 	%f7, %f5, %f6;
	st.shared.f32 	[%r4], %f7;
	bar.sync 	0;
	ld.shared.f32 	%f8, [%r4];
	ld.shared.f32 	%f9, [%r4+8];
	add.f32 	%f10, %f8, %f9;
	st.shared.f32 	[%r4], %f10;
	bar.sync 	0;
	ld.shared.f32 	%f11, [%r4];
	ld.shared.f32 	%f12, [%r4+4];
	add.f32 	%f13, %f11, %f12;
	st.shared.f32 	[%r4], %f13;
	bar.sync 	0;
	setp.ne.s32 	%p1, %r1, 0;
	@%p1 bra 	$L__BB0_2;
	cvta.to.global.u64 	%rd6, %rd1;
	ld.shared.f32 	%f14, [_ZZ10reduce_sumPfS_E11shared_data];
	st.global.f32 	[%rd6], %f14;
$L__BB0_2:
	ret;

}


// ===== COMPILED SASS (sm_100) =====

	.target	sm_100

	.elftype	@"ET_EXEC"


//--------------------- .note.nv.tkinfo           --------------------------
	.section	.note.nv.tkinfo,"",@"SHT_NOTE"
	.sectionflags	@"SHF_NOTE_NV_TKINFO"
	.tkinfo
        /*0018*/ 	.word	0x00000002
        /*0030*/ 	.string	""
        /*0030*/ 	.string	"ptxas"
        /*0030*/ 	.string	"Cuda compilation tools, release 13.0, V13.0.88"
        /*0030*/ 	.string	"Build cuda_13.0.r13.0/compiler.36424714_0"
        /*0030*/ 	.string	"-arch sm_100 -m 64 "



//--------------------- .note.nv.cuinfo           --------------------------
	.section	.note.nv.cuinfo,"",@"SHT_NOTE"
	.sectionflags	@"SHF_NOTE_NV_CUINFO"
        /*0018*/ 	.short	0x0002
        /*001a*/ 	.short	0x0064
        /*001c*/ 	.short	0x0082
	.zero		2


//--------------------- .nv.info                  --------------------------
	.section	.nv.info,"",@"SHT_CUDA_INFO"
	.align	4


	//----- nvinfo : EIATTR_REGCOUNT
	.align		4
        /*0000*/ 	.byte	0x04, 0x2f
        /*0002*/ 	.short	(.L_1 - .L_0)
	.align		4
.L_0:
        /*0004*/ 	.word	index@(_Z10reduce_sumPfS_)
        /*0008*/ 	.word	0x0000000c


	//----- nvinfo : EIATTR_FRAME_SIZE
	.align		4
.L_1:
        /*000c*/ 	.byte	0x04, 0x11
        /*000e*/ 	.short	(.L_3 - .L_2)
	.align		4
.L_2:
        /*0010*/ 	.word	index@(_Z10reduce_sumPfS_)
        /*0014*/ 	.word	0x00000000


	//----- nvinfo : EIATTR_MIN_STACK_SIZE
	.align		4
.L_3:
        /*0018*/ 	.byte	0x04, 0x12
        /*001a*/ 	.short	(.L_5 - .L_4)
	.align		4
.L_4:
        /*001c*/ 	.word	index@(_Z10reduce_sumPfS_)
        /*0020*/ 	.word	0x00000000
.L_5:


//--------------------- .nv.compat                --------------------------
	.section	.nv.compat,"",@"SHT_CUDA_COMPAT_INFO"
	.align	4
        /*0000*/ 	.byte	0x02, 0x09, 0x00, 0x00, 0x02, 0x02, 0x01, 0x00, 0x02, 0x05, 0x05, 0x00, 0x03, 0x07, 0x01, 0x01
        /*0010*/ 	.byte	0x02, 0x03, 0x00, 0x00, 0x02, 0x06, 0x01, 0x00, 0x04, 0x0b, 0x08, 0x00, 0x09, 0x00, 0x00, 0x00
        /*0020*/ 	.byte	0x00, 0x00, 0x00, 0x00


//--------------------- .nv.info._Z10reduce_sumPfS_ --------------------------
	.section	.nv.info._Z10reduce_sumPfS_,"",@"SHT_CUDA_INFO"
	.sectionflags	@""
	.align	4


	//----- nvinfo : EIATTR_CUDA_API_VERSION
	.align		4
        /*0000*/ 	.byte	0x04, 0x37
        /*0002*/ 	.short	(.L_7 - .L_6)
.L_6:
        /*0004*/ 	.word	0x00000082


	//----- nvinfo : EIATTR_KPARAM_INFO
	.align		4
.L_7:
        /*0008*/ 	.byte	0x04, 0x17
        /*000a*/ 	.short	(.L_9 - .L_8)
.L_8:
        /*000c*/ 	.word	0x00000000
        /*0010*/ 	.short	0x0001
        /*0012*/ 	.short	0x0008
        /*0014*/ 	.byte	0x00, 0xf5, 0x21, 0x00


	//----- nvinfo : EIATTR_KPARAM_INFO
	.align		4
.L_9:
        /*0018*/ 	.byte	0x04, 0x17
        /*001a*/ 	.short	(.L_11 - .L_10)
.L_10:
        /*001c*/ 	.word	0x00000000
        /*0020*/ 	.short	0x0000
        /*0022*/ 	.short	0x0000
        /*0024*/ 	.byte	0x00, 0xf5, 0x21, 0x00


	//----- nvinfo : EIATTR_SPARSE_MMA_MASK
	.align		4
.L_11:
        /*0028*/ 	.byte	0x03, 0x50
        /*002a*/ 	.short	0x0000


	//----- nvinfo : EIATTR_MAXREG_COUNT
	.align		4
        /*002c*/ 	.byte	0x03, 0x1b
        /*002e*/ 	.short	0x00ff


	//----- nvinfo : EIATTR_NUM_BARRIERS
	.align		4
        /*0030*/ 	.byte	0x02, 0x4c
        /*0032*/ 	.byte	0x01
	.zero		1


	//----- nvinfo : EIATTR_MERCURY_ISA_VERSION
	.align		4
        /*0034*/ 	.byte	0x03, 0x5f
        /*0036*/ 	.short	0x0101


	//----- nvinfo : EIATTR_VRC_CTA_INIT_COUNT
	.align		4
        /*0038*/ 	.byte	0x02, 0x4a
	.zero		1
	.zero		1


	//----- nvinfo : EIATTR_EXIT_INSTR_OFFSETS
	.align		4
        /*003c*/ 	.byte	0x04, 0x1c
        /*003e*/ 	.short	(.L_13 - .L_12)


	//   ....[0]....
.L_12:
        /*0040*/ 	.word	0x00000210


	//   ....[1]....
        /*0044*/ 	.word	0x00000250


	//----- nvinfo : EIATTR_CBANK_PARAM_SIZE
	.align		4
.L_13:
        /*0048*/ 	.byte	0x03, 0x19
        /*004a*/ 	.short	0x0010


	//----- nvinfo : EIATTR_PARAM_CBANK
	.align		4
        /*004c*/ 	.byte	0x04, 0x0a
        /*004e*/ 	.short	(.L_15 - .L_14)
	.align		4
.L_14:
        /*0050*/ 	.word	index@(.nv.constant0._Z10reduce_sumPfS_)
        /*0054*/ 	.short	0x0380
        /*0056*/ 	.short	0x0010


	//----- nvinfo : EIATTR_SW_WAR
	.align		4
.L_15:
        /*0058*/ 	.byte	0x04, 0x36
        /*005a*/ 	.short	(.L_17 - .L_16)
.L_16:
        /*005c*/ 	.word	0x00000008
.L_17:


//--------------------- .nv.callgraph             --------------------------
	.section	.nv.callgraph,"",@"SHT_CUDA_CALLGRAPH"
	.align	4
	.sectionentsize	8
	.align		4
        /*0000*/ 	.word	0x00000000
	.align		4
        /*0004*/ 	.word	0xffffffff
	.align		4
        /*0008*/ 	.word	0x00000000
	.align		4
        /*000c*/ 	.word	0xfffffffe
	.align		4
        /*0010*/ 	.word	0x00000000
	.align		4
        /*0014*/ 	.word	0xfffffffd
	.align		4
        /*0018*/ 	.word	0x00000000
	.align		4
        /*001c*/ 	.word	0xfffffffc


//--------------------- .text._Z10reduce_sumPfS_  --------------------------
	.section	.text._Z10reduce_sumPfS_,"ax",@progbits
	.align	128
        .global         _Z10reduce_sumPfS_
        .type           _Z10reduce_sumPfS_,@function
        .size           _Z10reduce_sumPfS_,(.L_x_1 - _Z10reduce_sumPfS_)
        .other          _Z10reduce_sumPfS_,@"STO_CUDA_ENTRY STV_DEFAULT"
_Z10reduce_sumPfS_:
.text._Z10reduce_sumPfS_:
[----:B------:R-:W-:Y:S01]  /*0000*/  LDC R1, c[0x0][0x37c] ;  /* 0x0000df00ff017b82 */ /* 0x000fe20000000800 */
[----:B------:R-:W0:Y:S07]  /*0010*/  S2R R9, SR_TID.X ;  /* 0x0000000000097919 */ /* 0x000e2e0000002100 */
[----:B------:R-:W0:Y:S01]  /*0020*/  LDC.64 R2, c[0x0][0x380] ;  /* 0x0000e000ff027b82 */ /* 0x000e220000000a00 */
[----:B------:R-:W1:Y:S01]  /*0030*/  LDCU.64 UR6, c[0x0][0x358] ;  /* 0x00006b00ff0677ac */ /* 0x000e620008000a00 */
[----:B0-----:R-:W-:-:S06]  /*0040*/  IMAD.WIDE.U32 R2, R9, 0x4, R2 ;  /* 0x0000000409027825 */ /* 0x001fcc00078e0002 */
[----:B-1----:R-:W2:Y:S01]  /*0050*/  LDG.E R2, desc[UR6][R2.64] ;  /* 0x0000000602027981 */ /* 0x002ea2000c1e1900 */
[----:B------:R-:W0:Y:S01]  /*0060*/  S2UR UR5, SR_CgaCtaId ;  /* 0x00000000000579c3 */ /* 0x000e220000008800 */
[----:B------:R-:W-:Y:S01]  /*0070*/  UMOV UR4, 0x400 ;  /* 0x0000040000047882 */ /* 0x000fe20000000000 */
[----:B------:R-:W-:Y:S01]  /*0080*/  ISETP.NE.AND P0, PT, R9, RZ, PT ;  /* 0x000000ff0900720c */ /* 0x000fe20003f05270 */
[----:B0-----:R-:W-:-:S06]  /*0090*/  ULEA UR4, UR5, UR4, 0x18 ;  /* 0x0000000405047291 */ /* 0x001fcc000f8ec0ff */
[----:B------:R-:W-:-:S05]  /*00a0*/  LEA R5, R9, UR4, 0x2 ;  /* 0x0000000409057c11 */ /* 0x000fca000f8e10ff */
[----:B--2---:R-:W-:Y:S01]  /*00b0*/  STS [R5], R2 ;  /* 0x0000000205007388 */ /* 0x004fe20000000800 */
[----:B------:R-:W-:Y:S06]  /*00c0*/  BAR.SYNC.DEFER_BLOCKING 0x0 ;  /* 0x0000000000007b1d */ /* 0x000fec0000010000 */
[----:B------:R-:W-:Y:S04]  /*00d0*/  LDS R0, [R5] ;  /* 0x0000000005007984 */ /* 0x000fe80000000800 */
[----:B------:R-:W0:Y:S02]  /*00e0*/  LDS R7, [R5+0x20] ;  /* 0x0000200005077984 */ /* 0x000e240000000800 */
[----:B0-----:R-:W-:-:S05]  /*00f0*/  FADD R0, R0, R7 ;  /* 0x0000000700007221 */ /* 0x001fca0000000000 */
[----:B------:R-:W-:Y:S01]  /*0100*/  STS [R5], R0 ;  /* 0x0000000005007388 */ /* 0x000fe20000000800 */
        /* <DEDUP_REMOVED lines=14> */
[----:B------:R0:W-:Y:S01]  /*01f0*/  STS [R5], R0 ;  /* 0x0000000005007388 */ /* 0x0001e20000000800 */
[----:B------:R-:W-:Y:S06]  /*0200*/  BAR.SYNC.DEFER_BLOCKING 0x0 ;  /* 0x0000000000007b1d */ /* 0x000fec0000010000 */
[----:B------:R-:W-:Y:S05]  /*0210*/  @P0 EXIT ;  /* 0x000000000000094d */ /* 0x000fea0003800000 */
[----:B0-----:R-:W0:Y:S01]  /*0220*/  LDS R5, [UR4] ;  /* 0x00000004ff057984 */ /* 0x001e220008000800 */
[----:B------:R-:W0:Y:S03]  /*0230*/  LDC.64 R2, c[0x0][0x388] ;  /* 0x0000e200ff027b82 */ /* 0x000e260000000a00 */
[----:B0-----:R-:W-:Y:S01]  /*0240*/  STG.E desc[UR6][R2.64], R5 ;  /* 0x0000000502007986 */ /* 0x001fe2000c101906 */
[----:B------:R-:W-:Y:S05]  /*0250*/  EXIT ;  /* 0x000000000000794d */ /* 0x000fea0003800000 */
.L_x_0:
[----:B------:R-:W-:-:S00]  /*0260*/  BRA `(.L_x_0) ;  /* 0xfffffffc00fc7947 */ /* 0x000fc0000383ffff */
[----:B------:R-:W-:-:S00]  /*0270*/  NOP ;  /* 0x0000000000007918 */ /* 0x000fc00000000000 */
        /* <DEDUP_REMOVED lines=8> */
.L_x_1:


//--------------------- .nv.shared._Z10reduce_sumPfS_ --------------------------
	.section	.nv.shared._Z10reduce_sumPfS_,"aw",@nobits
	.sectionflags	@""
	.align	4
.nv.shared._Z10reduce_sumPfS_:
	.zero		1088


//--------------------- .nv.shared.reserved.0     --------------------------
	.section	.nv.shared.reserved.0,"aw",@nobits
	.weak		__nv_reservedSMEM_offset_0_alias
	.size		__nv_reservedSMEM_offset_0_alias, 0, 64
	.other		__nv_reservedSMEM_offset_0_alias,@"STO_CUDA_RESERVED_SHARED STV_DEFAULT"
__nv_reservedSMEM_offset_0_alias:
	.zero		0
	.zero		64


//--------------------- .nv.constant0._Z10reduce_sumPfS_ --------------------------
	.section	.nv.constant0._Z10reduce_sumPfS_,"a",@progbits
	.sectionflags	@""
	.align	4
.nv.constant0._Z10reduce_sumPfS_:
	.zero		912


//--------------------- SYMBOLS --------------------------

	.type		.nv.reservedSmem.offset0,@object
	.size		.nv.reservedSmem.offset0,0x4
	.type		.nv.reservedSmem.cap,@object
	.size		.nv.reservedSmem.cap,0x4
